//
// Generated by NVIDIA NVVM Compiler
//
// Compiler Build ID: CL-36424714
// Cuda compilation tools, release 13.0, V13.0.88
// Based on NVVM 20.0.0
//

.version 9.0
.target sm_100
.address_size 64

	// .globl	_Z15Stencil3DKernelPfS_i
// _ZZ15Stencil3DKernelPfS_iE4tile has been demoted

.visible .entry _Z15Stencil3DKernelPfS_i(
	.param .u64 .ptr .align 1 _Z15Stencil3DKernelPfS_i_param_0,
	.param .u64 .ptr .align 1 _Z15Stencil3DKernelPfS_i_param_1,
	.param .u32 _Z15Stencil3DKernelPfS_i_param_2
)
{
	.reg .pred 	%p<31>;
	.reg .b32 	%r<33>;
	.reg .b32 	%f<15>;
	.reg .b64 	%rd<9>;
	// demoted variable
	.shared .align 4 .b8 _ZZ15Stencil3DKernelPfS_iE4tile[4000];
	ld.param.u64 	%rd1, [_Z15Stencil3DKernelPfS_i_param_0];
	ld.param.u64 	%rd2, [_Z15Stencil3DKernelPfS_i_param_1];
	ld.param.u32 	%r10, [_Z15Stencil3DKernelPfS_i_param_2];
	mov.u32 	%r1, %tid.x;
	mov.u32 	%r2, %tid.y;
	mov.u32 	%r3, %tid.z;
	mov.u32 	%r11, %ctaid.x;
	shl.b32 	%r12, %r11, 3;
	add.s32 	%r13, %r1, %r12;
	add.s32 	%r4, %r13, -1;
	mov.u32 	%r14, %ctaid.y;
	shl.b32 	%r15, %r14, 3;
	add.s32 	%r5, %r15, %r2;
	add.s32 	%r6, %r5, -1;
	setp.ne.s32 	%p1, %r5, 0;
	mov.u32 	%r16, %ctaid.z;
	shl.b32 	%r17, %r16, 3;
	add.s32 	%r7, %r17, %r3;
	add.s32 	%r8, %r7, -1;
	setp.ne.s32 	%p2, %r7, 0;
	setp.gt.s32 	%p3, %r4, -1;
	setp.lt.s32 	%p4, %r4, %r10;
	and.pred  	%p5, %p3, %p4;
	setp.le.s32 	%p6, %r5, %r10;
	and.pred  	%p7, %p1, %p6;
	and.pred  	%p9, %p5, %p7;
	setp.le.s32 	%p10, %r7, %r10;
	and.pred  	%p11, %p2, %p10;
	and.pred  	%p13, %p9, %p11;
	mov.u32 	%r18, _ZZ15Stencil3DKernelPfS_iE4tile;
	mad.lo.s32 	%r19, %r3, 400, %r18;
	mad.lo.s32 	%r20, %r2, 40, %r19;
	shl.b32 	%r21, %r1, 2;
	add.s32 	%r9, %r20, %r21;
	not.pred 	%p14, %p13;
	@%p14 bra 	$L__BB0_2;
	cvta.to.global.u64 	%rd3, %rd1;
	mad.lo.s32 	%r23, %r10, %r8, %r6;
	mad.lo.s32 	%r24, %r23, %r10, %r4;
	mul.wide.u32 	%rd4, %r24, 4;
	add.s64 	%rd5, %rd3, %rd4;
	ld.global.f32 	%f1, [%rd5];
	st.shared.f32 	[%r9], %f1;
	bra.uni 	$L__BB0_3;
$L__BB0_2:
	mov.b32 	%r22, 0;
	st.shared.u32 	[%r9], %r22;
$L__BB0_3:
	bar.sync 	0;
	min.u32 	%r25, %r7, %r5;
	setp.lt.u32 	%p15, %r25, 2;
	max.s32 	%r26, %r7, %r5;
	setp.ge.s32 	%p16, %r26, %r10;
	or.pred  	%p17, %p16, %p15;
	setp.lt.s32 	%p18, %r4, 1;
	or.pred  	%p19, %p18, %p17;
	add.s32 	%r27, %r10, -1;
	setp.ge.s32 	%p20, %r4, %r27;
	or.pred  	%p21, %p19, %p20;
	@%p21 bra 	$L__BB0_6;
	add.s32 	%r28, %r3, -1;
	setp.gt.u32 	%p22, %r28, 7;
	setp.eq.s32 	%p23, %r2, 0;
	setp.gt.u32 	%p24, %r2, 8;
	or.pred  	%p25, %p22, %p24;
	or.pred  	%p26, %p25, %p23;
	setp.eq.s32 	%p27, %r1, 0;
	or.pred  	%p28, %p27, %p26;
	setp.gt.u32 	%p29, %r1, 8;
	or.pred  	%p30, %p28, %p29;
	@%p30 bra 	$L__BB0_6;
	ld.shared.f32 	%f2, [%r9];
	ld.shared.f32 	%f3, [%r9+-400];
	ld.shared.f32 	%f4, [%r9+400];
	ld.shared.f32 	%f5, [%r9+-4];
	ld.shared.f32 	%f6, [%r9+4];
	ld.shared.f32 	%f7, [%r9+-40];
	ld.shared.f32 	%f8, [%r9+40];
	add.f32 	%f9, %f2, %f3;
	add.f32 	%f10, %f9, %f4;
	add.f32 	%f11, %f10, %f5;
	add.f32 	%f12, %f11, %f6;
	add.f32 	%f13, %f12, %f7;
	add.f32 	%f14, %f13, %f8;
	mad.lo.s32 	%r31, %r10, %r8, %r6;
	mad.lo.s32 	%r32, %r31, %r10, %r4;
	cvta.to.global.u64 	%rd6, %rd2;
	mul.wide.u32 	%rd7, %r32, 4;
	add.s64 	%rd8, %rd6, %rd7;
	st.global.f32 	[%rd8], %f14;
$L__BB0_6:
	ret;

}


// ===== COMPILED SASS (sm_100) =====

	.target	sm_100

	.elftype	@"ET_EXEC"


//--------------------- .note.nv.tkinfo           --------------------------
	.section	.note.nv.tkinfo,"",@"SHT_NOTE"
	.sectionflags	@"SHF_NOTE_NV_TKINFO"
	.tkinfo
        /*0018*/ 	.word	0x00000002
        /*0030*/ 	.string	""
        /*0030*/ 	.string	"ptxas"
        /*0030*/ 	.string	"Cuda compilation tools, release 13.0, V13.0.88"
        /*0030*/ 	.string	"Build cuda_13.0.r13.0/compiler.36424714_0"
        /*0030*/ 	.string	"-arch sm_100 -m 64 "



//--------------------- .note.nv.cuinfo           --------------------------
	.section	.note.nv.cuinfo,"",@"SHT_NOTE"
	.sectionflags	@"SHF_NOTE_NV_CUINFO"
        /*0018*/ 	.short	0x0002
        /*001a*/ 	.short	0x0064
        /*001c*/ 	.short	0x0082
	.zero		2


//--------------------- .nv.info                  --------------------------
	.section	.nv.info,"",@"SHT_CUDA_INFO"
	.align	4


	//----- nvinfo : EIATTR_REGCOUNT
	.align		4
        /*0000*/ 	.byte	0x04, 0x2f
        /*0002*/ 	.short	(.L_1 - .L_0)
	.align		4
.L_0:
        /*0004*/ 	.word	index@(_Z15Stencil3DKernelPfS_i)
        /*0008*/ 	.word	0x00000014


	//----- nvinfo : EIATTR_FRAME_SIZE
	.align		4
.L_1:
        /*000c*/ 	.byte	0x04, 0x11
        /*000e*/ 	.short	(.L_3 - .L_2)
	.align		4
.L_2:
        /*0010*/ 	.word	index@(_Z15Stencil3DKernelPfS_i)
        /*0014*/ 	.word	0x00000000


	//----- nvinfo : EIATTR_MIN_STACK_SIZE
	.align		4
.L_3:
        /*0018*/ 	.byte	0x04, 0x12
        /*001a*/ 	.short	(.L_5 - .L_4)
	.align		4
.L_4:
        /*001c*/ 	.word	index@(_Z15Stencil3DKernelPfS_i)
        /*0020*/ 	.word	0x00000000
.L_5:


//--------------------- .nv.compat                --------------------------
	.section	.nv.compat,"",@"SHT_CUDA_COMPAT_INFO"
	.align	4
        /*0000*/ 	.byte	0x02, 0x09, 0x00, 0x00, 0x02, 0x02, 0x01, 0x00, 0x02, 0x05, 0x05, 0x00, 0x03, 0x07, 0x01, 0x01
        /*0010*/ 	.byte	0x02, 0x03, 0x00, 0x00, 0x02, 0x06, 0x01, 0x00, 0x04, 0x0b, 0x08, 0x00, 0x09, 0x00, 0x00, 0x00
        /*0020*/ 	.byte	0x00, 0x00, 0x00, 0x00


//--------------------- .nv.info._Z15Stencil3DKernelPfS_i --------------------------
	.section	.nv.info._Z15Stencil3DKernelPfS_i,"",@"SHT_CUDA_INFO"
	.sectionflags	@""
	.align	4


	//----- nvinfo : EIATTR_CUDA_API_VERSION
	.align		4
        /*0000*/ 	.byte	0x04, 0x37
        /*0002*/ 	.short	(.L_7 - .L_6)
.L_6:
        /*0004*/ 	.word	0x00000082


	//----- nvinfo : EIATTR_KPARAM_INFO
	.align		4
.L_7:
        /*0008*/ 	.byte	0x04, 0x17
        /*000a*/ 	.short	(.L_9 - .L_8)
.L_8:
        /*000c*/ 	.word	0x00000000
        /*0010*/ 	.short	0x0002
        /*0012*/ 	.short	0x0010
        /*0014*/ 	.byte	0x00, 0xf0, 0x11, 0x00


	//----- nvinfo : EIATTR_KPARAM_INFO
	.align		4
.L_9:
        /*0018*/ 	.byte	0x04, 0x17
        /*001a*/ 	.short	(.L_11 - .L_10)
.L_10:
        /*001c*/ 	.word	0x00000000
        /*0020*/ 	.short	0x0001
        /*0022*/ 	.short	0x0008
        /*0024*/ 	.byte	0x00, 0xf5, 0x21, 0x00


	//----- nvinfo : EIATTR_KPARAM_INFO
	.align		4
.L_11:
        /*0028*/ 	.byte	0x04, 0x17
        /*002a*/ 	.short	(.L_13 - .L_12)
.L_12:
        /*002c*/ 	.word	0x00000000
        /*0030*/ 	.short	0x0000
        /*0032*/ 	.short	0x0000
        /*0034*/ 	.byte	0x00, 0xf5, 0x21, 0x00


	//----- nvinfo : EIATTR_SPARSE_MMA_MASK
	.align		4
.L_13:
        /*0038*/ 	.byte	0x03, 0x50
        /*003a*/ 	.short	0x0000


	//----- nvinfo : EIATTR_MAXREG_COUNT
	.align		4
        /*003c*/ 	.byte	0x03, 0x1b
        /*003e*/ 	.short	0x00ff


	//----- nvinfo : EIATTR_NUM_BARRIERS
	.align		4
        /*0040*/ 	.byte	0x02, 0x4c
        /*0042*/ 	.byte	0x01
	.zero		1


	//----- nvinfo : EIATTR_MERCURY_ISA_VERSION
	.align		4
        /*0044*/ 	.byte	0x03, 0x5f
        /*0046*/ 	.short	0x0101


	//----- nvinfo : EIATTR_VRC_CTA_INIT_COUNT
	.align		4
        /*0048*/ 	.byte	0x02, 0x4a
	.zero		1
	.zero		1


	//----- nvinfo : EIATTR_EXIT_INSTR_OFFSETS
	.align		4
        /*004c*/ 	.byte	0x04, 0x1c
        /*004e*/ 	.short	(.L_15 - .L_14)


	//   ....[0]....
.L_14:
        /*0050*/ 	.word	0x000002b0


	//   ....[1]....
        /*0054*/ 	.word	0x00000320


	//   ....[2]....
        /*0058*/ 	.word	0x00000450


	//----- nvinfo : EIATTR_CBANK_PARAM_SIZE
	.align		4
.L_15:
        /*005c*/ 	.byte	0x03, 0x19
        /*005e*/ 	.short	0x0014


	//----- nvinfo : EIATTR_PARAM_CBANK
	.align		4
        /*0060*/ 	.byte	0x04, 0x0a
        /*0062*/ 	.short	(.L_17 - .L_16)
	.align		4
.L_16:
        /*0064*/ 	.word	index@(.nv.constant0._Z15Stencil3DKernelPfS_i)
        /*0068*/ 	.short	0x0380
        /*006a*/ 	.short	0x0014


	//----- nvinfo : EIATTR_SW_WAR
	.align		4
.L_17:
        /*006c*/ 	.byte	0x04, 0x36
        /*006e*/ 	.short	(.L_19 - .L_18)
.L_18:
        /*0070*/ 	.word	0x00000008
.L_19:


//--------------------- .nv.callgraph             --------------------------
	.section	.nv.callgraph,"",@"SHT_CUDA_CALLGRAPH"
	.align	4
	.sectionentsize	8
	.align		4
        /*0000*/ 	.word	0x00000000
	.align		4
        /*0004*/ 	.word	0xffffffff
	.align		4
        /*0008*/ 	.word	0x00000000
	.align		4
        /*000c*/ 	.word	0xfffffffe
	.align		4
        /*0010*/ 	.word	0x00000000
	.align		4
        /*0014*/ 	.word	0xfffffffd
	.align		4
        /*0018*/ 	.word	0x00000000
	.align		4
        /*001c*/ 	.word	0xfffffffc


//--------------------- .text._Z15Stencil3DKernelPfS_i --------------------------
	.section	.text._Z15Stencil3DKernelPfS_i,"ax",@progbits
	.align	128
        .global         _Z15Stencil3DKernelPfS_i
        .type           _Z15Stencil3DKernelPfS_i,@function
        .size           _Z15Stencil3DKernelPfS_i,(.L_x_1 - _Z15Stencil3DKernelPfS_i)
        .other          _Z15Stencil3DKernelPfS_i,@"STO_CUDA_ENTRY STV_DEFAULT"
_Z15Stencil3DKernelPfS_i:
.text._Z15Stencil3DKernelPfS_i:
[----:B------:R-:W-:Y:S01]  /*0000*/  LDC R1, c[0x0][0x37c] ;  /* 0x0000df00ff017b82 */ /* 0x000fe20000000800 */
[----:B------:R-:W0:Y:S01]  /*0010*/  S2R R13, SR_TID.X ;  /* 0x00000000000d7919 */ /* 0x000e220000002100 */
[----:B------:R-:W1:Y:S01]  /*0020*/  LDCU UR5, c[0x0][0x390] ;  /* 0x00007200ff0577ac */ /* 0x000e620008000800 */
[----:B------:R-:W0:Y:S01]  /*0030*/  S2R R0, SR_CTAID.X ;  /* 0x0000000000007919 */ /* 0x000e220000002500 */
[----:B------:R-:W2:Y:S01]  /*0040*/  LDCU.64 UR6, c[0x0][0x358] ;  /* 0x00006b00ff0677ac */ /* 0x000ea20008000a00 */
[----:B------:R-:W3:Y:S01]  /*0050*/  S2R R15, SR_TID.Y ;  /* 0x00000000000f7919 */ /* 0x000ee20000002200 */
[----:B------:R-:W3:Y:S01]  /*0060*/  S2R R6, SR_CTAID.Y ;  /* 0x0000000000067919 */ /* 0x000ee20000002600 */
[----:B------:R-:W4:Y:S01]  /*0070*/  S2R R17, SR_TID.Z ;  /* 0x0000000000117919 */ /* 0x000f220000002300 */
[----:B------:R-:W4:Y:S01]  /*0080*/  S2R R2, SR_CTAID.Z ;  /* 0x0000000000027919 */ /* 0x000f220000002700 */
[----:B0-----:R-:W-:-:S04]  /*0090*/  IMAD R0, R0, 0x8, R13 ;  /* 0x0000000800007824 */ /* 0x001fc800078e020d */
[----:B------:R-:W-:Y:S02]  /*00a0*/  VIADD R0, R0, 0xffffffff ;  /* 0xffffffff00007836 */ /* 0x000fe40000000000 */
[----:B---3--:R-:W-:-:S03]  /*00b0*/  IMAD R6, R6, 0x8, R15 ;  /* 0x0000000806067824 */ /* 0x008fc600078e020f */
[----:B-1----:R-:W-:Y:S02]  /*00c0*/  ISETP.GE.AND P0, PT, R0, UR5, PT ;  /* 0x0000000500007c0c */ /* 0x002fe4000bf06270 */
[----:B------:R-:W-:Y:S02]  /*00d0*/  ISETP.GT.AND P1, PT, R6, UR5, PT ;  /* 0x0000000506007c0c */ /* 0x000fe4000bf24270 */
[----:B------:R-:W-:Y:S01]  /*00e0*/  ISETP.GT.AND P0, PT, R0, -0x1, !P0 ;  /* 0xffffffff0000780c */ /* 0x000fe20004704270 */
[----:B----4-:R-:W-:Y:S01]  /*00f0*/  IMAD R7, R2, 0x8, R17 ;  /* 0x0000000802077824 */ /* 0x010fe200078e0211 */
[C---:B------:R-:W-:Y:S02]  /*0100*/  ISETP.NE.AND P1, PT, R6.reuse, RZ, !P1 ;  /* 0x000000ff0600720c */ /* 0x040fe40004f25270 */
[----:B------:R-:W-:Y:S01]  /*0110*/  IADD3 R2, PT, PT, R6, -0x1, RZ ;  /* 0xffffffff06027810 */ /* 0x000fe20007ffe0ff */
[C---:B------:R-:W-:Y:S01]  /*0120*/  VIADD R3, R7.reuse, 0xffffffff ;  /* 0xffffffff07037836 */ /* 0x040fe20000000000 */
[----:B------:R-:W-:-:S04]  /*0130*/  ISETP.GT.AND P2, PT, R7, UR5, PT ;  /* 0x0000000507007c0c */ /* 0x000fc8000bf44270 */
[----:B------:R-:W-:-:S04]  /*0140*/  ISETP.NE.AND P2, PT, R7, RZ, !P2 ;  /* 0x000000ff0700720c */ /* 0x000fc80005745270 */
[----:B------:R-:W-:-:S13]  /*0150*/  PLOP3.LUT P1, PT, P2, P0, P1, 0x80, 0x0 ;  /* 0x000000000000781c */ /* 0x000fda0001721010 */
[----:B------:R-:W0:Y:S01]  /*0160*/  @P1 LDC.64 R4, c[0x0][0x380] ;  /* 0x0000e000ff041b82 */ /* 0x000e220000000a00 */
[----:B------:R-:W-:-:S04]  /*0170*/  @P1 IMAD R9, R3, UR5, R2 ;  /* 0x0000000503091c24 */ /* 0x000fc8000f8e0202 */
[----:B------:R-:W-:-:S04]  /*0180*/  @P1 IMAD R9, R9, UR5, R0 ;  /* 0x0000000509091c24 */ /* 0x000fc8000f8e0200 */
[----:B0-----:R-:W-:-:S06]  /*0190*/  @P1 IMAD.WIDE.U32 R4, R9, 0x4, R4 ;  /* 0x0000000409041825 */ /* 0x001fcc00078e0004 */
[----:B--2---:R-:W2:Y:S01]  /*01a0*/  @P1 LDG.E R5, desc[UR6][R4.64] ;  /* 0x0000000604051981 */ /* 0x004ea2000c1e1900 */
[----:B------:R-:W-:Y:S01]  /*01b0*/  MOV R8, 0x400 ;  /* 0x0000040000087802 */ /* 0x000fe20000000f00 */
[----:B------:R-:W-:Y:S01]  /*01c0*/  UIADD3 UR4, UPT, UPT, UR5, -0x1, URZ ;  /* 0xffffffff05047890 */ /* 0x000fe2000fffe0ff */
[CC--:B------:R-:W-:Y:S01]  /*01d0*/  VIMNMX.U32 R9, PT, PT, R6.reuse, R7.reuse, PT ;  /* 0x0000000706097248 */ /* 0x0c0fe20003fe0000 */
[----:B------:R-:W0:Y:S01]  /*01e0*/  S2R R11, SR_CgaCtaId ;  /* 0x00000000000b7919 */ /* 0x000e220000008800 */
[----:B------:R-:W-:Y:S02]  /*01f0*/  VIMNMX R6, PT, PT, R6, R7, !PT ;  /* 0x0000000706067248 */ /* 0x000fe40007fe0100 */
[----:B------:R-:W-:-:S04]  /*0200*/  ISETP.GE.U32.AND P0, PT, R9, 0x2, PT ;  /* 0x000000020900780c */ /* 0x000fc80003f06070 */
[----:B------:R-:W-:-:S04]  /*0210*/  ISETP.GE.OR P0, PT, R6, UR5, !P0 ;  /* 0x0000000506007c0c */ /* 0x000fc8000c706670 */
[----:B------:R-:W-:-:S04]  /*0220*/  ISETP.LT.OR P0, PT, R0, 0x1, P0 ;  /* 0x000000010000780c */ /* 0x000fc80000701670 */
[----:B------:R-:W-:Y:S02]  /*0230*/  ISETP.GE.OR P0, PT, R0, UR4, P0 ;  /* 0x0000000400007c0c */ /* 0x000fe40008706670 */
[----:B0-----:R-:W-:-:S05]  /*0240*/  LEA R8, R11, R8, 0x18 ;  /* 0x000000080b087211 */ /* 0x001fca00078ec0ff */
[----:B------:R-:W-:-:S04]  /*0250*/  IMAD R8, R17, 0x190, R8 ;  /* 0x0000019011087824 */ /* 0x000fc800078e0208 */
[----:B------:R-:W-:-:S04]  /*0260*/  IMAD R8, R15, 0x28, R8 ;  /* 0x000000280f087824 */ /* 0x000fc800078e0208 */
[----:B------:R-:W-:-:S05]  /*0270*/  IMAD R8, R13, 0x4, R8 ;  /* 0x000000040d087824 */ /* 0x000fca00078e0208 */
[----:B--2---:R0:W-:Y:S04]  /*0280*/  @P1 STS [R8], R5 ;  /* 0x0000000508001388 */ /* 0x0041e80000000800 */
[----:B------:R0:W-:Y:S01]  /*0290*/  @!P1 STS [R8], RZ ;  /* 0x000000ff08009388 */ /* 0x0001e20000000800 */
[----:B------:R-:W-:Y:S06]  /*02a0*/  BAR.SYNC.DEFER_BLOCKING 0x0 ;  /* 0x0000000000007b1d */ /* 0x000fec0000010000 */
[----:B------:R-:W-:Y:S05]  /*02b0*/  @P0 EXIT ;  /* 0x000000000000094d */ /* 0x000fea0003800000 */
[----:B------:R-:W-:Y:S02]  /*02c0*/  IADD3 R4, PT, PT, R17, -0x1, RZ ;  /* 0xffffffff11047810 */ /* 0x000fe40007ffe0ff */
[----:B------:R-:W-:-:S04]  /*02d0*/  ISETP.GT.U32.AND P0, PT, R15, 0x8, PT ;  /* 0x000000080f00780c */ /* 0x000fc80003f04070 */
[----:B------:R-:W-:-:S04]  /*02e0*/  ISETP.GT.U32.OR P0, PT, R4, 0x7, P0 ;  /* 0x000000070400780c */ /* 0x000fc80000704470 */
[----:B------:R-:W-:-:S04]  /*02f0*/  ISETP.EQ.OR P0, PT, R15, RZ, P0 ;  /* 0x000000ff0f00720c */ /* 0x000fc80000702670 */
[----:B------:R-:W-:-:S04]  /*0300*/  ISETP.EQ.OR P0, PT, R13, RZ, P0 ;  /* 0x000000ff0d00720c */ /* 0x000fc80000702670 */
[----:B------:R-:W-:-:S13]  /*0310*/  ISETP.GT.U32.OR P0, PT, R13, 0x8, P0 ;  /* 0x000000080d00780c */ /* 0x000fda0000704470 */
[----:B------:R-:W-:Y:S05]  /*0320*/  @P0 EXIT ;  /* 0x000000000000094d */ /* 0x000fea0003800000 */
[----:B------:R-:W-:Y:S01]  /*0330*/  LDS R6, [R8] ;  /* 0x0000000008067984 */ /* 0x000fe20000000800 */
[----:B0-----:R-:W0:Y:S01]  /*0340*/  LDC.64 R4, c[0x0][0x388] ;  /* 0x0000e200ff047b82 */ /* 0x001e220000000a00 */
[----:B------:R-:W-:Y:S02]  /*0350*/  IMAD R3, R3, UR5, R2 ;  /* 0x0000000503037c24 */ /* 0x000fe4000f8e0202 */
[----:B------:R-:W1:Y:S02]  /*0360*/  LDS R7, [R8+-0x190] ;  /* 0xfffe700008077984 */ /* 0x000e640000000800 */
[----:B------:R-:W-:Y:S02]  /*0370*/  IMAD R3, R3, UR5, R0 ;  /* 0x0000000503037c24 */ /* 0x000fe4000f8e0200 */
[----:B------:R-:W2:Y:S04]  /*0380*/  LDS R9, [R8+0x190] ;  /* 0x0001900008097984 */ /* 0x000ea80000000800 */
[----:B------:R-:W3:Y:S04]  /*0390*/  LDS R10, [R8+-0x4] ;  /* 0xfffffc00080a7984 */ /* 0x000ee80000000800 */
[----:B------:R-:W4:Y:S04]  /*03a0*/  LDS R11, [R8+0x4] ;  /* 0x00000400080b7984 */ /* 0x000f280000000800 */
[----:B------:R-:W5:Y:S04]  /*03b0*/  LDS R12, [R8+-0x28] ;  /* 0xffffd800080c7984 */ /* 0x000f680000000800 */
[----:B------:R-:W5:Y:S01]  /*03c0*/  LDS R13, [R8+0x28] ;  /* 0x00002800080d7984 */ /* 0x000f620000000800 */
[----:B0-----:R-:W-:-:S04]  /*03d0*/  IMAD.WIDE.U32 R4, R3, 0x4, R4 ;  /* 0x0000000403047825 */ /* 0x001fc800078e0004 */
[----:B-1----:R-:W-:-:S04]  /*03e0*/  FADD R6, R6, R7 ;  /* 0x0000000706067221 */ /* 0x002fc80000000000 */
[----:B--2---:R-:W-:-:S04]  /*03f0*/  FADD R9, R9, R6 ;  /* 0x0000000609097221 */ /* 0x004fc80000000000 */
[----:B---3--:R-:W-:-:S04]  /*0400*/  FADD R10, R10, R9 ;  /* 0x000000090a0a7221 */ /* 0x008fc80000000000 */
[----:B----4-:R-:W-:-:S04]  /*0410*/  FADD R11, R11, R10 ;  /* 0x0000000a0b0b7221 */ /* 0x010fc80000000000 */
[----:B-----5:R-:W-:-:S04]  /*0420*/  FADD R12, R12, R11 ;  /* 0x0000000b0c0c7221 */ /* 0x020fc80000000000 */
[----:B------:R-:W-:-:S05]  /*0430*/  FADD R13, R13, R12 ;  /* 0x0000000c0d0d7221 */ /* 0x000fca0000000000 */
[----:B------:R-:W-:Y:S01]  /*0440*/  STG.E desc[UR6][R4.64], R13 ;  /* 0x0000000d04007986 */ /* 0x000fe2000c101906 */
[----:B------:R-:W-:Y:S05]  /*0450*/  EXIT ;  /* 0x000000000000794d */ /* 0x000fea0003800000 */
.L_x_0:
[----:B------:R-:W-:-:S00]  /*0460*/  BRA `(.L_x_0) ;  /* 0xfffffffc00fc7947 */ /* 0x000fc0000383ffff */
[----:B------:R-:W-:-:S00]  /*0470*/  NOP ;  /* 0x0000000000007918 */ /* 0x000fc00000000000 */
        /* <DEDUP_REMOVED lines=8> */
.L_x_1:


//--------------------- .nv.shared._Z15Stencil3DKernelPfS_i --------------------------
	.section	.nv.shared._Z15Stencil3DKernelPfS_i,"aw",@nobits
	.sectionflags	@""
	.align	4
.nv.shared._Z15Stencil3DKernelPfS_i:
	.zero		5024


//--------------------- .nv.shared.reserved.0     --------------------------
	.section	.nv.shared.reserved.0,"aw",@nobits
	.weak		__nv_reservedSMEM_offset_0_alias
	.size		__nv_reservedSMEM_offset_0_alias, 0, 64
	.other		__nv_reservedSMEM_offset_0_alias,@"STO_CUDA_RESERVED_SHARED STV_DEFAULT"
__nv_reservedSMEM_offset_0_alias:
	.zero		0
	.zero		64


//--------------------- .nv.constant0._Z15Stencil3DKernelPfS_i --------------------------
	.section	.nv.constant0._Z15Stencil3DKernelPfS_i,"a",@progbits
	.sectionflags	@""
	.align	4
.nv.constant0._Z15Stencil3DKernelPfS_i:
	.zero		916


//--------------------- SYMBOLS --------------------------

	.type		.nv.reservedSmem.offset0,@object
	.size		.nv.reservedSmem.offset0,0x4
	.type		.nv.reservedSmem.cap,@object
	.size		.nv.reservedSmem.cap,0x4
